//
// Generated by NVIDIA NVVM Compiler
//
// Compiler Build ID: CL-36424714
// Cuda compilation tools, release 13.0, V13.0.88
// Based on NVVM 20.0.0
//

.version 9.0
.target sm_100
.address_size 64

	// .globl	_Z13initDistArrayPii
.extern .func  (.param .b32 func_retval0) vprintf
(
	.param .b64 vprintf_param_0,
	.param .b64 vprintf_param_1
)
;
.global .align 1 .b8 $str[38] = {71, 114, 97, 112, 104, 32, 99, 111, 110, 116, 97, 105, 110, 115, 32, 110, 101, 103, 97, 116, 105, 118, 101, 32, 119, 101, 105, 103, 104, 116, 32, 99, 121, 99, 108, 101, 10};

.visible .entry _Z13initDistArrayPii(
	.param .u64 .ptr .align 1 _Z13initDistArrayPii_param_0,
	.param .u32 _Z13initDistArrayPii_param_1
)
{
	.reg .pred 	%p<3>;
	.reg .b32 	%r<8>;
	.reg .b64 	%rd<5>;

	ld.param.u64 	%rd2, [_Z13initDistArrayPii_param_0];
	ld.param.u32 	%r2, [_Z13initDistArrayPii_param_1];
	cvta.to.global.u64 	%rd1, %rd2;
	mov.u32 	%r3, %ctaid.x;
	mov.u32 	%r4, %ntid.x;
	mov.u32 	%r5, %tid.x;
	mad.lo.s32 	%r1, %r3, %r4, %r5;
	setp.ge.s32 	%p1, %r1, %r2;
	@%p1 bra 	$L__BB0_2;
	mul.wide.s32 	%rd3, %r1, 4;
	add.s64 	%rd4, %rd1, %rd3;
	mov.b32 	%r6, 2147483647;
	st.global.u32 	[%rd4], %r6;
$L__BB0_2:
	setp.ne.s32 	%p2, %r1, 0;
	@%p2 bra 	$L__BB0_4;
	mov.b32 	%r7, 0;
	st.global.u32 	[%rd1], %r7;
$L__BB0_4:
	ret;

}
	// .globl	_Z13checkNegativePiiP5graphRi
.visible .entry _Z13checkNegativePiiP5graphRi(
	.param .u64 .ptr .align 1 _Z13checkNegativePiiP5graphRi_param_0,
	.param .u32 _Z13checkNegativePiiP5graphRi_param_1,
	.param .u64 .ptr .align 1 _Z13checkNegativePiiP5graphRi_param_2,
	.param .u64 .ptr .align 1 _Z13checkNegativePiiP5graphRi_param_3
)
{
	.reg .pred 	%p<6>;
	.reg .b32 	%r<14>;
	.reg .b64 	%rd<19>;

	ld.param.u64 	%rd7, [_Z13checkNegativePiiP5graphRi_param_0];
	ld.param.u32 	%r3, [_Z13checkNegativePiiP5graphRi_param_1];
	ld.param.u64 	%rd5, [_Z13checkNegativePiiP5graphRi_param_2];
	ld.param.u64 	%rd6, [_Z13checkNegativePiiP5graphRi_param_3];
	cvta.to.global.u64 	%rd1, %rd7;
	mov.u32 	%r4, %ctaid.x;
	mov.u32 	%r5, %ntid.x;
	mov.u32 	%r6, %tid.x;
	mad.lo.s32 	%r1, %r4, %r5, %r6;
	setp.ge.s32 	%p1, %r1, %r3;
	@%p1 bra 	$L__BB1_7;
	cvta.to.global.u64 	%rd8, %rd5;
	ld.global.u64 	%rd9, [%rd8+8];
	ld.u64 	%rd10, [%rd9];
	ld.u64 	%rd18, [%rd10+8];
	setp.eq.s64 	%p2, %rd18, 0;
	@%p2 bra 	$L__BB1_7;
	mul.wide.s32 	%rd11, %r1, 4;
	add.s64 	%rd12, %rd1, %rd11;
	ld.global.u32 	%r2, [%rd12];
$L__BB1_3:
	setp.eq.s32 	%p3, %r2, 2147483647;
	@%p3 bra 	$L__BB1_6;
	ld.v2.u32 	{%r7, %r8}, [%rd18];
	add.s32 	%r9, %r2, %r8;
	mul.wide.s32 	%rd13, %r7, 4;
	add.s64 	%rd14, %rd1, %rd13;
	ld.global.u32 	%r10, [%rd14];
	setp.ge.s32 	%p4, %r9, %r10;
	@%p4 bra 	$L__BB1_6;
	mov.u64 	%rd15, $str;
	cvta.global.u64 	%rd16, %rd15;
	{ // callseq 0, 0
	.param .b64 param0;
	st.param.b64 	[param0], %rd16;
	.param .b64 param1;
	st.param.b64 	[param1], 0;
	.param .b32 retval0;
	call.uni (retval0), 
	vprintf, 
	(
	param0, 
	param1
	);
	ld.param.b32 	%r11, [retval0];
	} // callseq 0
	cvta.to.global.u64 	%rd17, %rd6;
	mov.b32 	%r13, 1;
	st.global.u32 	[%rd17], %r13;
	bra.uni 	$L__BB1_7;
$L__BB1_6:
	ld.u64 	%rd18, [%rd18+8];
	setp.ne.s64 	%p5, %rd18, 0;
	@%p5 bra 	$L__BB1_3;
$L__BB1_7:
	ret;

}
	// .globl	_Z14relaxationStepPiiP5graph
.visible .entry _Z14relaxationStepPiiP5graph(
	.param .u64 .ptr .align 1 _Z14relaxationStepPiiP5graph_param_0,
	.param .u32 _Z14relaxationStepPiiP5graph_param_1,
	.param .u64 .ptr .align 1 _Z14relaxationStepPiiP5graph_param_2
)
{
	.reg .pred 	%p<6>;
	.reg .b32 	%r<11>;
	.reg .b64 	%rd<20>;

	ld.param.u64 	%rd9, [_Z14relaxationStepPiiP5graph_param_0];
	ld.param.u32 	%r4, [_Z14relaxationStepPiiP5graph_param_1];
	ld.param.u64 	%rd8, [_Z14relaxationStepPiiP5graph_param_2];
	cvta.to.global.u64 	%rd1, %rd9;
	mov.u32 	%r5, %ctaid.x;
	mov.u32 	%r6, %ntid.x;
	mov.u32 	%r7, %tid.x;
	mad.lo.s32 	%r1, %r5, %r6, %r7;
	setp.ge.s32 	%p1, %r1, %r4;
	@%p1 bra 	$L__BB2_7;
	cvta.to.global.u64 	%rd10, %rd8;
	ld.global.u64 	%rd11, [%rd10+8];
	cvta.to.global.u64 	%rd12, %rd11;
	mul.wide.s32 	%rd13, %r1, 8;
	add.s64 	%rd14, %rd12, %rd13;
	ld.global.u64 	%rd15, [%rd14];
	cvta.to.global.u64 	%rd16, %rd15;
	ld.global.u64 	%rd19, [%rd16+8];
	setp.eq.s64 	%p2, %rd19, 0;
	@%p2 bra 	$L__BB2_7;
	mul.wide.s32 	%rd17, %r1, 4;
	add.s64 	%rd3, %rd1, %rd17;
$L__BB2_3:
	cvta.to.global.u64 	%rd5, %rd19;
	ld.global.u32 	%r2, [%rd3];
	setp.eq.s32 	%p3, %r2, 2147483647;
	@%p3 bra 	$L__BB2_6;
	ld.global.v2.u32 	{%r8, %r9}, [%rd5];
	add.s32 	%r3, %r2, %r9;
	mul.wide.s32 	%rd18, %r8, 4;
	add.s64 	%rd6, %rd1, %rd18;
	ld.global.u32 	%r10, [%rd6];
	setp.ge.s32 	%p4, %r3, %r10;
	@%p4 bra 	$L__BB2_6;
	bar.sync 	0;
	st.global.u32 	[%rd6], %r3;
$L__BB2_6:
	ld.global.u64 	%rd19, [%rd5+8];
	setp.ne.s64 	%p5, %rd19, 0;
	@%p5 bra 	$L__BB2_3;
$L__BB2_7:
	ret;

}


// ===== COMPILED SASS (sm_100) =====

	.target	sm_100

	.elftype	@"ET_EXEC"


//--------------------- .note.nv.tkinfo           --------------------------
	.section	.note.nv.tkinfo,"",@"SHT_NOTE"
	.sectionflags	@"SHF_NOTE_NV_TKINFO"
	.tkinfo
        /*0018*/ 	.word	0x00000002
        /*0030*/ 	.string	""
        /*0030*/ 	.string	"ptxas"
        /*0030*/ 	.string	"Cuda compilation tools, release 13.0, V13.0.88"
        /*0030*/ 	.string	"Build cuda_13.0.r13.0/compiler.36424714_0"
        /*0030*/ 	.string	"-arch sm_100 -m 64 "



//--------------------- .note.nv.cuinfo           --------------------------
	.section	.note.nv.cuinfo,"",@"SHT_NOTE"
	.sectionflags	@"SHF_NOTE_NV_CUINFO"
        /*0018*/ 	.short	0x0002
        /*001a*/ 	.short	0x0064
        /*001c*/ 	.short	0x0082
	.zero		2


//--------------------- .nv.info                  --------------------------
	.section	.nv.info,"",@"SHT_CUDA_INFO"
	.align	4


	//----- nvinfo : EIATTR_REGCOUNT
	.align		4
        /*0000*/ 	.byte	0x04, 0x2f
        /*0002*/ 	.short	(.L_2 - .L_1)
	.align		4
.L_1:
        /*0004*/ 	.word	index@(_Z13initDistArrayPii)
        /*0008*/ 	.word	0x00000008


	//----- nvinfo : EIATTR_FRAME_SIZE
	.align		4
.L_2:
        /*000c*/ 	.byte	0x04, 0x11
        /*000e*/ 	.short	(.L_4 - .L_3)
	.align		4
.L_3:
        /*0010*/ 	.word	index@(_Z13initDistArrayPii)
        /*0014*/ 	.word	0x00000000


	//----- nvinfo : EIATTR_REGCOUNT
	.align		4
.L_4:
        /*0018*/ 	.byte	0x04, 0x2f
        /*001a*/ 	.short	(.L_6 - .L_5)
	.align		4
.L_5:
        /*001c*/ 	.word	index@(_Z13checkNegativePiiP5graphRi)
        /*0020*/ 	.word	0x00000018


	//----- nvinfo : EIATTR_FRAME_SIZE
	.align		4
.L_6:
        /*0024*/ 	.byte	0x04, 0x11
        /*0026*/ 	.short	(.L_8 - .L_7)
	.align		4
.L_7:
        /*0028*/ 	.word	index@(_Z13checkNegativePiiP5graphRi)
        /*002c*/ 	.word	0x00000000


	//----- nvinfo : EIATTR_REGCOUNT
	.align		4
.L_8:
        /*0030*/ 	.byte	0x04, 0x2f
        /*0032*/ 	.short	(.L_10 - .L_9)
	.align		4
.L_9:
        /*0034*/ 	.word	index@(_Z14relaxationStepPiiP5graph)
        /*0038*/ 	.word	0x0000000e


	//----- nvinfo : EIATTR_FRAME_SIZE
	.align		4
.L_10:
        /*003c*/ 	.byte	0x04, 0x11
        /*003e*/ 	.short	(.L_12 - .L_11)
	.align		4
.L_11:
        /*0040*/ 	.word	index@(_Z14relaxationStepPiiP5graph)
        /*0044*/ 	.word	0x00000000


	//----- nvinfo : EIATTR_MIN_STACK_SIZE
	.align		4
.L_12:
        /*0048*/ 	.byte	0x04, 0x12
        /*004a*/ 	.short	(.L_14 - .L_13)
	.align		4
.L_13:
        /*004c*/ 	.word	index@(_Z14relaxationStepPiiP5graph)
        /*0050*/ 	.word	0x00000000


	//----- nvinfo : EIATTR_MIN_STACK_SIZE
	.align		4
.L_14:
        /*0054*/ 	.byte	0x04, 0x12
        /*0056*/ 	.short	(.L_16 - .L_15)
	.align		4
.L_15:
        /*0058*/ 	.word	index@(_Z13checkNegativePiiP5graphRi)
        /*005c*/ 	.word	0x00000000


	//----- nvinfo : EIATTR_MIN_STACK_SIZE
	.align		4
.L_16:
        /*0060*/ 	.byte	0x04, 0x12
        /*0062*/ 	.short	(.L_18 - .L_17)
	.align		4
.L_17:
        /*0064*/ 	.word	index@(_Z13initDistArrayPii)
        /*0068*/ 	.word	0x00000000
.L_18:


//--------------------- .nv.compat                --------------------------
	.section	.nv.compat,"",@"SHT_CUDA_COMPAT_INFO"
	.align	4
        /*0000*/ 	.byte	0x02, 0x09, 0x00, 0x00, 0x02, 0x02, 0x01, 0x00, 0x02, 0x05, 0x05, 0x00, 0x03, 0x07, 0x01, 0x01
        /*0010*/ 	.byte	0x02, 0x03, 0x00, 0x00, 0x02, 0x06, 0x01, 0x00, 0x04, 0x0b, 0x08, 0x00, 0x09, 0x00, 0x00, 0x00
        /*0020*/ 	.byte	0x00, 0x00, 0x00, 0x00


//--------------------- .nv.info._Z14relaxationStepPiiP5graph --------------------------
	.section	.nv.info._Z14relaxationStepPiiP5graph,"",@"SHT_CUDA_INFO"
	.sectionflags	@""
	.align	4


	//----- nvinfo : EIATTR_CUDA_API_VERSION
	.align		4
        /*0000*/ 	.byte	0x04, 0x37
        /*0002*/ 	.short	(.L_20 - .L_19)
.L_19:
        /*0004*/ 	.word	0x00000082


	//----- nvinfo : EIATTR_KPARAM_INFO
	.align		4
.L_20:
        /*0008*/ 	.byte	0x04, 0x17
        /*000a*/ 	.short	(.L_22 - .L_21)
.L_21:
        /*000c*/ 	.word	0x00000000
        /*0010*/ 	.short	0x0002
        /*0012*/ 	.short	0x0010
        /*0014*/ 	.byte	0x00, 0xf5, 0x21, 0x00


	//----- nvinfo : EIATTR_KPARAM_INFO
	.align		4
.L_22:
        /*0018*/ 	.byte	0x04, 0x17
        /*001a*/ 	.short	(.L_24 - .L_23)
.L_23:
        /*001c*/ 	.word	0x00000000
        /*0020*/ 	.short	0x0001
        /*0022*/ 	.short	0x0008
        /*0024*/ 	.byte	0x00, 0xf0, 0x11, 0x00


	//----- nvinfo : EIATTR_KPARAM_INFO
	.align		4
.L_24:
        /*0028*/ 	.byte	0x04, 0x17
        /*002a*/ 	.short	(.L_26 - .L_25)
.L_25:
        /*002c*/ 	.word	0x00000000
        /*0030*/ 	.short	0x0000
        /*0032*/ 	.short	0x0000
        /*0034*/ 	.byte	0x00, 0xf5, 0x21, 0x00


	//----- nvinfo : EIATTR_SPARSE_MMA_MASK
	.align		4
.L_26:
        /*0038*/ 	.byte	0x03, 0x50
        /*003a*/ 	.short	0x0000


	//----- nvinfo : EIATTR_MAXREG_COUNT
	.align		4
        /*003c*/ 	.byte	0x03, 0x1b
        /*003e*/ 	.short	0x00ff


	//----- nvinfo : EIATTR_NUM_BARRIERS
	.align		4
        /*0040*/ 	.byte	0x02, 0x4c
        /*0042*/ 	.byte	0x01
	.zero		1


	//----- nvinfo : EIATTR_MERCURY_ISA_VERSION
	.align		4
        /*0044*/ 	.byte	0x03, 0x5f
        /*0046*/ 	.short	0x0101


	//----- nvinfo : EIATTR_VRC_CTA_INIT_COUNT
	.align		4
        /*0048*/ 	.byte	0x02, 0x4a
	.zero		1
	.zero		1


	//----- nvinfo : EIATTR_EXIT_INSTR_OFFSETS
	.align		4
        /*004c*/ 	.byte	0x04, 0x1c
        /*004e*/ 	.short	(.L_28 - .L_27)


	//   ....[0]....
.L_27:
        /*0050*/ 	.word	0x00000070


	//   ....[1]....
        /*0054*/ 	.word	0x00000100


	//   ....[2]....
        /*0058*/ 	.word	0x00000250


	//----- nvinfo : EIATTR_CRS_STACK_SIZE
	.align		4
.L_28:
        /*005c*/ 	.byte	0x04, 0x1e
        /*005e*/ 	.short	(.L_30 - .L_29)
.L_29:
        /*0060*/ 	.word	0x00000000


	//----- nvinfo : EIATTR_CBANK_PARAM_SIZE
	.align		4
.L_30:
        /*0064*/ 	.byte	0x03, 0x19
        /*0066*/ 	.short	0x0018


	//----- nvinfo : EIATTR_PARAM_CBANK
	.align		4
        /*0068*/ 	.byte	0x04, 0x0a
        /*006a*/ 	.short	(.L_32 - .L_31)
	.align		4
.L_31:
        /*006c*/ 	.word	index@(.nv.constant0._Z14relaxationStepPiiP5graph)
        /*0070*/ 	.short	0x0380
        /*0072*/ 	.short	0x0018


	//----- nvinfo : EIATTR_SW_WAR
	.align		4
.L_32:
        /*0074*/ 	.byte	0x04, 0x36
        /*0076*/ 	.short	(.L_34 - .L_33)
.L_33:
        /*0078*/ 	.word	0x00000008
.L_34:


//--------------------- .nv.info._Z13checkNegativePiiP5graphRi --------------------------
	.section	.nv.info._Z13checkNegativePiiP5graphRi,"",@"SHT_CUDA_INFO"
	.sectionflags	@""
	.align	4


	//----- nvinfo : EIATTR_CUDA_API_VERSION
	.align		4
        /*0000*/ 	.byte	0x04, 0x37
        /*0002*/ 	.short	(.L_36 - .L_35)
.L_35:
        /*0004*/ 	.word	0x00000082


	//----- nvinfo : EIATTR_KPARAM_INFO
	.align		4
.L_36:
        /*0008*/ 	.byte	0x04, 0x17
        /*000a*/ 	.short	(.L_38 - .L_37)
.L_37:
        /*000c*/ 	.word	0x00000000
        /*0010*/ 	.short	0x0003
        /*0012*/ 	.short	0x0018
        /*0014*/ 	.byte	0x00, 0xf5, 0x21, 0x00


	//----- nvinfo : EIATTR_KPARAM_INFO
	.align		4
.L_38:
        /*0018*/ 	.byte	0x04, 0x17
        /*001a*/ 	.short	(.L_40 - .L_39)
.L_39:
        /*001c*/ 	.word	0x00000000
        /*0020*/ 	.short	0x0002
        /*0022*/ 	.short	0x0010
        /*0024*/ 	.byte	0x00, 0xf5, 0x21, 0x00


	//----- nvinfo : EIATTR_KPARAM_INFO
	.align		4
.L_40:
        /*0028*/ 	.byte	0x04, 0x17
        /*002a*/ 	.short	(.L_42 - .L_41)
.L_41:
        /*002c*/ 	.word	0x00000000
        /*0030*/ 	.short	0x0001
        /*0032*/ 	.short	0x0008
        /*0034*/ 	.byte	0x00, 0xf0, 0x11, 0x00


	//----- nvinfo : EIATTR_KPARAM_INFO
	.align		4
.L_42:
        /*0038*/ 	.byte	0x04, 0x17
        /*003a*/ 	.short	(.L_44 - .L_43)
.L_43:
        /*003c*/ 	.word	0x00000000
        /*0040*/ 	.short	0x0000
        /*0042*/ 	.short	0x0000
        /*0044*/ 	.byte	0x00, 0xf5, 0x21, 0x00


	//----- nvinfo : EIATTR_SPARSE_MMA_MASK
	.align		4
.L_44:
        /*0048*/ 	.byte	0x03, 0x50
        /*004a*/ 	.short	0x0000


	//----- nvinfo : EIATTR_MAXREG_COUNT
	.align		4
        /*004c*/ 	.byte	0x03, 0x1b
        /*004e*/ 	.short	0x00ff


	//----- nvinfo : EIATTR_EXTERNS
	.align		4
        /*0050*/ 	.byte	0x04, 0x0f
        /*0052*/ 	.short	(.L_46 - .L_45)


	//   ....[0]....
	.align		4
.L_45:
        /*0054*/ 	.word	index@(vprintf)


	//----- nvinfo : EIATTR_MERCURY_ISA_VERSION
	.align		4
.L_46:
        /*0058*/ 	.byte	0x03, 0x5f
        /*005a*/ 	.short	0x0101


	//----- nvinfo : EIATTR_VRC_CTA_INIT_COUNT
	.align		4
        /*005c*/ 	.byte	0x02, 0x4a
	.zero		1
	.zero		1


	//----- nvinfo : EIATTR_SYSCALL_OFFSETS
	.align		4
        /*0060*/ 	.byte	0x04, 0x46
        /*0062*/ 	.short	(.L_48 - .L_47)


	//   ....[0]....
.L_47:
        /*0064*/ 	.word	0x000002a0


	//----- nvinfo : EIATTR_EXIT_INSTR_OFFSETS
	.align		4
.L_48:
        /*0068*/ 	.byte	0x04, 0x1c
        /*006a*/ 	.short	(.L_50 - .L_49)


	//   ....[0]....
.L_49:
        /*006c*/ 	.word	0x00000070


	//   ....[1]....
        /*0070*/ 	.word	0x000000f0


	//   ....[2]....
        /*0074*/ 	.word	0x00000220


	//   ....[3]....
        /*0078*/ 	.word	0x000002e0


	//----- nvinfo : EIATTR_CRS_STACK_SIZE
	.align		4
.L_50:
        /*007c*/ 	.byte	0x04, 0x1e
        /*007e*/ 	.short	(.L_52 - .L_51)
.L_51:
        /*0080*/ 	.word	0x00000000


	//----- nvinfo : EIATTR_CBANK_PARAM_SIZE
	.align		4
.L_52:
        /*0084*/ 	.byte	0x03, 0x19
        /*0086*/ 	.short	0x0020


	//----- nvinfo : EIATTR_PARAM_CBANK
	.align		4
        /*0088*/ 	.byte	0x04, 0x0a
        /*008a*/ 	.short	(.L_54 - .L_53)
	.align		4
.L_53:
        /*008c*/ 	.word	index@(.nv.constant0._Z13checkNegativePiiP5graphRi)
        /*0090*/ 	.short	0x0380
        /*0092*/ 	.short	0x0020


	//----- nvinfo : EIATTR_SW_WAR
	.align		4
.L_54:
        /*0094*/ 	.byte	0x04, 0x36
        /*0096*/ 	.short	(.L_56 - .L_55)
.L_55:
        /*0098*/ 	.word	0x00000008
.L_56:


//--------------------- .nv.info._Z13initDistArrayPii --------------------------
	.section	.nv.info._Z13initDistArrayPii,"",@"SHT_CUDA_INFO"
	.sectionflags	@""
	.align	4


	//----- nvinfo : EIATTR_CUDA_API_VERSION
	.align		4
        /*0000*/ 	.byte	0x04, 0x37
        /*0002*/ 	.short	(.L_58 - .L_57)
.L_57:
        /*0004*/ 	.word	0x00000082


	//----- nvinfo : EIATTR_KPARAM_INFO
	.align		4
.L_58:
        /*0008*/ 	.byte	0x04, 0x17
        /*000a*/ 	.short	(.L_60 - .L_59)
.L_59:
        /*000c*/ 	.word	0x00000000
        /*0010*/ 	.short	0x0001
        /*0012*/ 	.short	0x0008
        /*0014*/ 	.byte	0x00, 0xf0, 0x11, 0x00


	//----- nvinfo : EIATTR_KPARAM_INFO
	.align		4
.L_60:
        /*0018*/ 	.byte	0x04, 0x17
        /*001a*/ 	.short	(.L_62 - .L_61)
.L_61:
        /*001c*/ 	.word	0x00000000
        /*0020*/ 	.short	0x0000
        /*0022*/ 	.short	0x0000
        /*0024*/ 	.byte	0x00, 0xf5, 0x21, 0x00


	//----- nvinfo : EIATTR_SPARSE_MMA_MASK
	.align		4
.L_62:
        /*0028*/ 	.byte	0x03, 0x50
        /*002a*/ 	.short	0x0000


	//----- nvinfo : EIATTR_MAXREG_COUNT
	.align		4
        /*002c*/ 	.byte	0x03, 0x1b
        /*002e*/ 	.short	0x00ff


	//----- nvinfo : EIATTR_MERCURY_ISA_VERSION
	.align		4
        /*0030*/ 	.byte	0x03, 0x5f
        /*0032*/ 	.short	0x0101


	//----- nvinfo : EIATTR_VRC_CTA_INIT_COUNT
	.align		4
        /*0034*/ 	.byte	0x02, 0x4a
	.zero		1
	.zero		1


	//----- nvinfo : EIATTR_EXIT_INSTR_OFFSETS
	.align		4
        /*0038*/ 	.byte	0x04, 0x1c
        /*003a*/ 	.short	(.L_64 - .L_63)


	//   ....[0]....
.L_63:
        /*003c*/ 	.word	0x000000d0


	//   ....[1]....
        /*0040*/ 	.word	0x00000100


	//----- nvinfo : EIATTR_CBANK_PARAM_SIZE
	.align		4
.L_64:
        /*0044*/ 	.byte	0x03, 0x19
        /*0046*/ 	.short	0x000c


	//----- nvinfo : EIATTR_PARAM_CBANK
	.align		4
        /*0048*/ 	.byte	0x04, 0x0a
        /*004a*/ 	.short	(.L_66 - .L_65)
	.align		4
.L_65:
        /*004c*/ 	.word	index@(.nv.constant0._Z13initDistArrayPii)
        /*0050*/ 	.short	0x0380
        /*0052*/ 	.short	0x000c


	//----- nvinfo : EIATTR_SW_WAR
	.align		4
.L_66:
        /*0054*/ 	.byte	0x04, 0x36
        /*0056*/ 	.short	(.L_68 - .L_67)
.L_67:
        /*0058*/ 	.word	0x00000008
.L_68:


//--------------------- .nv.callgraph             --------------------------
	.section	.nv.callgraph,"",@"SHT_CUDA_CALLGRAPH"
	.align	4
	.sectionentsize	8
	.align		4
        /*0000*/ 	.word	0x00000000
	.align		4
        /*0004*/ 	.word	0xffffffff
	.align		4
        /*0008*/ 	.word	index@(_Z13checkNegativePiiP5graphRi)
	.align		4
        /*000c*/ 	.word	index@(vprintf)
	.align		4
        /*0010*/ 	.word	0x00000000
	.align		4
        /*0014*/ 	.word	0xfffffffe
	.align		4
        /*0018*/ 	.word	0x00000000
	.align		4
        /*001c*/ 	.word	0xfffffffd
	.align		4
        /*0020*/ 	.word	0x00000000
	.align		4
        /*0024*/ 	.word	0xfffffffc


//--------------------- .nv.constant4             --------------------------
	.section	.nv.constant4,"a",@progbits
	.align	8
	.align		8
.nv.constant4:
        /*0000*/ 	.dword	$str
	.align		8
        /*0008*/ 	.dword	vprintf


//--------------------- .text._Z14relaxationStepPiiP5graph --------------------------
	.section	.text._Z14relaxationStepPiiP5graph,"ax",@progbits
	.align	128
        .global         _Z14relaxationStepPiiP5graph
        .type           _Z14relaxationStepPiiP5graph,@function
        .size           _Z14relaxationStepPiiP5graph,(.L_x_11 - _Z14relaxationStepPiiP5graph)
        .other          _Z14relaxationStepPiiP5graph,@"STO_CUDA_ENTRY STV_DEFAULT"
_Z14relaxationStepPiiP5graph:
.text._Z14relaxationStepPiiP5graph:
[----:B------:R-:W-:Y:S01]  /*0000*/  LDC R1, c[0x0][0x37c] ;  /* 0x0000df00ff017b82 */ /* 0x000fe20000000800 */
[----:B------:R-:W0:Y:S07]  /*0010*/  S2R R0, SR_TID.X ;  /* 0x0000000000007919 */ /* 0x000e2e0000002100 */
[----:B------:R-:W0:Y:S01]  /*0020*/  S2UR UR4, SR_CTAID.X ;  /* 0x00000000000479c3 */ /* 0x000e220000002500 */
[----:B------:R-:W1:Y:S07]  /*0030*/  LDCU UR5, c[0x0][0x388] ;  /* 0x00007100ff0577ac */ /* 0x000e6e0008000800 */
[----:B------:R-:W0:Y:S02]  /*0040*/  LDC R7, c[0x0][0x360] ;  /* 0x0000d800ff077b82 */ /* 0x000e240000000800 */
[----:B0-----:R-:W-:-:S05]  /*0050*/  IMAD R7, R7, UR4, R0 ;  /* 0x0000000407077c24 */ /* 0x001fca000f8e0200 */
[----:B-1----:R-:W-:-:S13]  /*0060*/  ISETP.GE.AND P0, PT, R7, UR5, PT ;  /* 0x0000000507007c0c */ /* 0x002fda000bf06270 */
[----:B------:R-:W-:Y:S05]  /*0070*/  @P0 EXIT ;  /* 0x000000000000094d */ /* 0x000fea0003800000 */
[----:B------:R-:W0:Y:S01]  /*0080*/  LDC.64 R4, c[0x0][0x390] ;  /* 0x0000e400ff047b82 */ /* 0x000e220000000a00 */
[----:B------:R-:W0:Y:S02]  /*0090*/  LDCU.64 UR4, c[0x0][0x358] ;  /* 0x00006b00ff0477ac */ /* 0x000e240008000a00 */
[----:B0-----:R-:W2:Y:S02]  /*00a0*/  LDG.E.64 R2, desc[UR4][R4.64+0x8] ;  /* 0x0000080404027981 */ /* 0x001ea4000c1e1b00 */
[----:B--2---:R-:W-:-:S06]  /*00b0*/  IMAD.WIDE R2, R7, 0x8, R2 ;  /* 0x0000000807027825 */ /* 0x004fcc00078e0202 */
[----:B------:R-:W2:Y:S04]  /*00c0*/  LDG.E.64 R2, desc[UR4][R2.64] ;  /* 0x0000000402027981 */ /* 0x000ea8000c1e1b00 */
[----:B--2---:R-:W2:Y:S02]  /*00d0*/  LDG.E.64 R4, desc[UR4][R2.64+0x8] ;  /* 0x0000080402047981 */ /* 0x004ea4000c1e1b00 */
[----:B--2---:R-:W-:-:S04]  /*00e0*/  ISETP.NE.U32.AND P0, PT, R4, RZ, PT ;  /* 0x000000ff0400720c */ /* 0x004fc80003f05070 */
[----:B------:R-:W-:-:S13]  /*00f0*/  ISETP.NE.AND.EX P0, PT, R5, RZ, PT, P0 ;  /* 0x000000ff0500720c */ /* 0x000fda0003f05300 */
[----:B------:R-:W-:Y:S05]  /*0100*/  @!P0 EXIT ;  /* 0x000000000000894d */ /* 0x000fea0003800000 */
[----:B------:R-:W0:Y:S08]  /*0110*/  LDC.64 R2, c[0x0][0x380] ;  /* 0x0000e000ff027b82 */ /* 0x000e300000000a00 */
[----:B------:R-:W1:Y:S01]  /*0120*/  LDC.64 R8, c[0x0][0x380] ;  /* 0x0000e000ff087b82 */ /* 0x000e620000000a00 */
[----:B0-----:R-:W-:-:S07]  /*0130*/  IMAD.WIDE R2, R7, 0x4, R2 ;  /* 0x0000000407027825 */ /* 0x001fce00078e0202 */
.L_x_2:
[----:B------:R-:W2:Y:S01]  /*0140*/  LDG.E R0, desc[UR4][R2.64] ;  /* 0x0000000402007981 */ /* 0x000ea2000c1e1900 */
[----:B------:R-:W-:Y:S01]  /*0150*/  BSSY B0, `(.L_x_0) ;  /* 0x000000b000007945 */ /* 0x000fe20003800000 */
[----:B--2---:R-:W-:-:S13]  /*0160*/  ISETP.NE.AND P0, PT, R0, 0x7fffffff, PT ;  /* 0x7fffffff0000780c */ /* 0x004fda0003f05270 */
[----:B0-----:R-:W-:Y:S05]  /*0170*/  @!P0 BRA `(.L_x_1) ;  /* 0x0000000000208947 */ /* 0x001fea0003800000 */
[----:B------:R-:W1:Y:S02]  /*0180*/  LDG.E.64 R10, desc[UR4][R4.64] ;  /* 0x00000004040a7981 */ /* 0x000e64000c1e1b00 */
[----:B-1----:R-:W-:-:S05]  /*0190*/  IMAD.WIDE R6, R10, 0x4, R8 ;  /* 0x000000040a067825 */ /* 0x002fca00078e0208 */
[----:B------:R-:W2:Y:S01]  /*01a0*/  LDG.E R10, desc[UR4][R6.64] ;  /* 0x00000004060a7981 */ /* 0x000ea2000c1e1900 */
[----:B------:R-:W-:-:S05]  /*01b0*/  IMAD.IADD R11, R0, 0x1, R11 ;  /* 0x00000001000b7824 */ /* 0x000fca00078e020b */
[----:B--2---:R-:W-:-:S13]  /*01c0*/  ISETP.GE.AND P0, PT, R11, R10, PT ;  /* 0x0000000a0b00720c */ /* 0x004fda0003f06270 */
[----:B------:R-:W-:Y:S05]  /*01d0*/  @!P0 WARPSYNC.ALL ;  /* 0x0000000000008948 */ /* 0x000fea0003800000 */
[----:B------:R-:W-:Y:S06]  /*01e0*/  @!P0 BAR.SYNC.DEFER_BLOCKING 0x0 ;  /* 0x0000000000008b1d */ /* 0x000fec0000010000 */
[----:B------:R0:W-:Y:S02]  /*01f0*/  @!P0 STG.E desc[UR4][R6.64], R11 ;  /* 0x0000000b06008986 */ /* 0x0001e4000c101904 */
.L_x_1:
[----:B------:R-:W-:Y:S05]  /*0200*/  BSYNC B0 ;  /* 0x0000000000007941 */ /* 0x000fea0003800000 */
.L_x_0:
[----:B------:R-:W2:Y:S02]  /*0210*/  LDG.E.64 R4, desc[UR4][R4.64+0x8] ;  /* 0x0000080404047981 */ /* 0x000ea4000c1e1b00 */
[----:B--2---:R-:W-:-:S04]  /*0220*/  ISETP.NE.U32.AND P0, PT, R4, RZ, PT ;  /* 0x000000ff0400720c */ /* 0x004fc80003f05070 */
[----:B------:R-:W-:-:S13]  /*0230*/  ISETP.NE.AND.EX P0, PT, R5, RZ, PT, P0 ;  /* 0x000000ff0500720c */ /* 0x000fda0003f05300 */
[----:B------:R-:W-:Y:S05]  /*0240*/  @P0 BRA `(.L_x_2) ;  /* 0xfffffffc00bc0947 */ /* 0x000fea000383ffff */
[----:B------:R-:W-:Y:S05]  /*0250*/  EXIT ;  /* 0x000000000000794d */ /* 0x000fea0003800000 */
.L_x_3:
[----:B------:R-:W-:-:S00]  /*0260*/  BRA `(.L_x_3) ;  /* 0xfffffffc00fc7947 */ /* 0x000fc0000383ffff */
[----:B------:R-:W-:-:S00]  /*0270*/  NOP ;  /* 0x0000000000007918 */ /* 0x000fc00000000000 */
        /* <DEDUP_REMOVED lines=8> */
.L_x_11:


//--------------------- .text._Z13checkNegativePiiP5graphRi --------------------------
	.section	.text._Z13checkNegativePiiP5graphRi,"ax",@progbits
	.align	128
        .global         _Z13checkNegativePiiP5graphRi
        .type           _Z13checkNegativePiiP5graphRi,@function
        .size           _Z13checkNegativePiiP5graphRi,(.L_x_12 - _Z13checkNegativePiiP5graphRi)
        .other          _Z13checkNegativePiiP5graphRi,@"STO_CUDA_ENTRY STV_DEFAULT"
_Z13checkNegativePiiP5graphRi:
.text._Z13checkNegativePiiP5graphRi:
[----:B------:R-:W0:Y:S01]  /*0000*/  LDC R1, c[0x0][0x37c] ;  /* 0x0000df00ff017b82 */ /* 0x000e220000000800 */
[----:B------:R-:W1:Y:S07]  /*0010*/  S2R R0, SR_TID.X ;  /* 0x0000000000007919 */ /* 0x000e6e0000002100 */
[----:B------:R-:W1:Y:S01]  /*0020*/  S2UR UR4, SR_CTAID.X ;  /* 0x00000000000479c3 */ /* 0x000e620000002500 */
[----:B------:R-:W2:Y:S07]  /*0030*/  LDCU UR5, c[0x0][0x388] ;  /* 0x00007100ff0577ac */ /* 0x000eae0008000800 */
[----:B------:R-:W1:Y:S02]  /*0040*/  LDC R7, c[0x0][0x360] ;  /* 0x0000d800ff077b82 */ /* 0x000e640000000800 */
[----:B-1----:R-:W-:-:S05]  /*0050*/  IMAD R7, R7, UR4, R0 ;  /* 0x0000000407077c24 */ /* 0x002fca000f8e0200 */
[----:B--2---:R-:W-:-:S13]  /*0060*/  ISETP.GE.AND P0, PT, R7, UR5, PT ;  /* 0x0000000507007c0c */ /* 0x004fda000bf06270 */
[----:B0-----:R-:W-:Y:S05]  /*0070*/  @P0 EXIT ;  /* 0x000000000000094d */ /* 0x001fea0003800000 */
[----:B------:R-:W0:Y:S01]  /*0080*/  LDC.64 R4, c[0x0][0x390] ;  /* 0x0000e400ff047b82 */ /* 0x000e220000000a00 */
[----:B------:R-:W0:Y:S02]  /*0090*/  LDCU.64 UR36, c[0x0][0x358] ;  /* 0x00006b00ff2477ac */ /* 0x000e240008000a00 */
[----:B0-----:R-:W2:Y:S04]  /*00a0*/  LDG.E.64 R2, desc[UR36][R4.64+0x8] ;  /* 0x0000082404027981 */ /* 0x001ea8000c1e1b00 */
[----:B--2---:R-:W2:Y:S04]  /*00b0*/  LD.E.64 R2, desc[UR36][R2.64] ;  /* 0x0000002402027980 */ /* 0x004ea8000c101b00 */
[----:B--2---:R-:W2:Y:S02]  /*00c0*/  LD.E.64 R4, desc[UR36][R2.64+0x8] ;  /* 0x0000082402047980 */ /* 0x004ea4000c101b00 */
[----:B--2---:R-:W-:-:S04]  /*00d0*/  ISETP.NE.U32.AND P0, PT, R4, RZ, PT ;  /* 0x000000ff0400720c */ /* 0x004fc80003f05070 */
[----:B------:R-:W-:-:S13]  /*00e0*/  ISETP.NE.AND.EX P0, PT, R5, RZ, PT, P0 ;  /* 0x000000ff0500720c */ /* 0x000fda0003f05300 */
[----:B------:R-:W-:Y:S05]  /*00f0*/  @!P0 EXIT ;  /* 0x000000000000894d */ /* 0x000fea0003800000 */
[----:B------:R-:W0:Y:S02]  /*0100*/  LDC.64 R2, c[0x0][0x380] ;  /* 0x0000e000ff027b82 */ /* 0x000e240000000a00 */
[----:B0-----:R-:W-:-:S06]  /*0110*/  IMAD.WIDE R2, R7, 0x4, R2 ;  /* 0x0000000407027825 */ /* 0x001fcc00078e0202 */
[----:B------:R-:W0:Y:S01]  /*0120*/  LDC.64 R6, c[0x0][0x380] ;  /* 0x0000e000ff067b82 */ /* 0x000e220000000a00 */
[----:B------:R-:W2:Y:S02]  /*0130*/  LDG.E R0, desc[UR36][R2.64] ;  /* 0x0000002402007981 */ /* 0x000ea4000c1e1900 */
[----:B0-2---:R-:W-:-:S13]  /*0140*/  ISETP.NE.AND P1, PT, R0, 0x7fffffff, PT ;  /* 0x7fffffff0000780c */ /* 0x005fda0003f25270 */
.L_x_7:
[----:B------:R-:W-:Y:S04]  /*0150*/  BSSY.RECONVERGENT B6, `(.L_x_4) ;  /* 0x0000008000067945 */ /* 0x000fe80003800200 */
[----:B------:R-:W-:Y:S05]  /*0160*/  @!P1 BRA `(.L_x_5) ;  /* 0x0000000000189947 */ /* 0x000fea0003800000 */
[----:B------:R-:W2:Y:S02]  /*0170*/  LD.E.64 R8, desc[UR36][R4.64] ;  /* 0x0000002404087980 */ /* 0x000ea4000c101b00 */
[----:B--2---:R-:W-:-:S06]  /*0180*/  IMAD.WIDE R2, R8, 0x4, R6 ;  /* 0x0000000408027825 */ /* 0x004fcc00078e0206 */
[----:B------:R-:W2:Y:S01]  /*0190*/  LDG.E R2, desc[UR36][R2.64] ;  /* 0x0000002402027981 */ /* 0x000ea2000c1e1900 */
[----:B------:R-:W-:-:S05]  /*01a0*/  IMAD.IADD R9, R0, 0x1, R9 ;  /* 0x0000000100097824 */ /* 0x000fca00078e0209 */
[----:B--2---:R-:W-:-:S13]  /*01b0*/  ISETP.GE.AND P0, PT, R9, R2, PT ;  /* 0x000000020900720c */ /* 0x004fda0003f06270 */
[----:B------:R-:W-:Y:S05]  /*01c0*/  @!P0 BRA `(.L_x_6) ;  /* 0x0000000000188947 */ /* 0x000fea0003800000 */
.L_x_5:
[----:B------:R-:W-:Y:S05]  /*01d0*/  BSYNC.RECONVERGENT B6 ;  /* 0x0000000000067941 */ /* 0x000fea0003800200 */
.L_x_4:
[----:B------:R-:W2:Y:S02]  /*01e0*/  LD.E.64 R4, desc[UR36][R4.64+0x8] ;  /* 0x0000082404047980 */ /* 0x000ea4000c101b00 */
[----:B--2---:R-:W-:-:S04]  /*01f0*/  ISETP.NE.U32.AND P0, PT, R4, RZ, PT ;  /* 0x000000ff0400720c */ /* 0x004fc80003f05070 */
[----:B------:R-:W-:-:S13]  /*0200*/  ISETP.NE.AND.EX P0, PT, R5, RZ, PT, P0 ;  /* 0x000000ff0500720c */ /* 0x000fda0003f05300 */
[----:B------:R-:W-:Y:S05]  /*0210*/  @P0 BRA `(.L_x_7) ;  /* 0xfffffffc00cc0947 */ /* 0x000fea000383ffff */
[----:B------:R-:W-:Y:S05]  /*0220*/  EXIT ;  /* 0x000000000000794d */ /* 0x000fea0003800000 */
.L_x_6:
[----:B------:R-:W-:Y:S01]  /*0230*/  MOV R0, 0x8 ;  /* 0x0000000800007802 */ /* 0x000fe20000000f00 */
[----:B------:R-:W0:Y:S01]  /*0240*/  LDCU.64 UR4, c[0x4][URZ] ;  /* 0x01000000ff0477ac */ /* 0x000e220008000a00 */
[----:B------:R-:W-:Y:S02]  /*0250*/  CS2R R6, SRZ ;  /* 0x0000000000067805 */ /* 0x000fe4000001ff00 */
[----:B------:R1:W2:Y:S01]  /*0260*/  LDC.64 R2, c[0x4][R0] ;  /* 0x0100000000027b82 */ /* 0x0002a20000000a00 */
[----:B0-----:R-:W-:Y:S02]  /*0270*/  IMAD.U32 R4, RZ, RZ, UR4 ;  /* 0x00000004ff047e24 */ /* 0x001fe4000f8e00ff */
[----:B-1----:R-:W-:-:S07]  /*0280*/  IMAD.U32 R5, RZ, RZ, UR5 ;  /* 0x00000005ff057e24 */ /* 0x002fce000f8e00ff */
[----:B------:R-:W-:-:S07]  /*0290*/  LEPC R20, `(.L_x_8) ;  /* 0x000000001014794e */ /* 0x000fce0000000000 */
[----:B--2---:R-:W-:Y:S05]  /*02a0*/  CALL.ABS.NOINC R2 ;  /* 0x0000000002007343 */ /* 0x004fea0003c00000 */
.L_x_8:
[----:B------:R-:W0:Y:S01]  /*02b0*/  LDC.64 R2, c[0x0][0x398] ;  /* 0x0000e600ff027b82 */ /* 0x000e220000000a00 */
[----:B------:R-:W-:-:S05]  /*02c0*/  IMAD.MOV.U32 R5, RZ, RZ, 0x1 ;  /* 0x00000001ff057424 */ /* 0x000fca00078e00ff */
[----:B0-----:R-:W-:Y:S01]  /*02d0*/  STG.E desc[UR36][R2.64], R5 ;  /* 0x0000000502007986 */ /* 0x001fe2000c101924 */
[----:B------:R-:W-:Y:S05]  /*02e0*/  EXIT ;  /* 0x000000000000794d */ /* 0x000fea0003800000 */
.L_x_9:
        /* <DEDUP_REMOVED lines=9> */
.L_x_12:


//--------------------- .text._Z13initDistArrayPii --------------------------
	.section	.text._Z13initDistArrayPii,"ax",@progbits
	.align	128
        .global         _Z13initDistArrayPii
        .type           _Z13initDistArrayPii,@function
        .size           _Z13initDistArrayPii,(.L_x_13 - _Z13initDistArrayPii)
        .other          _Z13initDistArrayPii,@"STO_CUDA_ENTRY STV_DEFAULT"
_Z13initDistArrayPii:
.text._Z13initDistArrayPii:
[----:B------:R-:W-:Y:S01]  /*0000*/  LDC R1, c[0x0][0x37c] ;  /* 0x0000df00ff017b82 */ /* 0x000fe20000000800 */
[----:B------:R-:W0:Y:S07]  /*0010*/  S2R R0, SR_TID.X ;  /* 0x0000000000007919 */ /* 0x000e2e0000002100 */
[----:B------:R-:W0:Y:S01]  /*0020*/  S2UR UR4, SR_CTAID.X ;  /* 0x00000000000479c3 */ /* 0x000e220000002500 */
[----:B------:R-:W1:Y:S07]  /*0030*/  LDCU UR5, c[0x0][0x388] ;  /* 0x00007100ff0577ac */ /* 0x000e6e0008000800 */
[----:B------:R-:W0:Y:S02]  /*0040*/  LDC R5, c[0x0][0x360] ;  /* 0x0000d800ff057b82 */ /* 0x000e240000000800 */
[----:B0-----:R-:W-:-:S05]  /*0050*/  IMAD R5, R5, UR4, R0 ;  /* 0x0000000405057c24 */ /* 0x001fca000f8e0200 */
[C---:B-1----:R-:W-:Y:S01]  /*0060*/  ISETP.GE.AND P0, PT, R5.reuse, UR5, PT ;  /* 0x0000000505007c0c */ /* 0x042fe2000bf06270 */
[----:B------:R-:W0:Y:S01]  /*0070*/  LDCU.64 UR4, c[0x0][0x358] ;  /* 0x00006b00ff0477ac */ /* 0x000e220008000a00 */
[----:B------:R-:W-:-:S11]  /*0080*/  ISETP.NE.AND P1, PT, R5, RZ, PT ;  /* 0x000000ff0500720c */ /* 0x000fd60003f25270 */
[----:B------:R-:W1:Y:S02]  /*0090*/  @!P0 LDC.64 R2, c[0x0][0x380] ;  /* 0x0000e000ff028b82 */ /* 0x000e640000000a00 */
[----:B-1----:R-:W-:Y:S01]  /*00a0*/  @!P0 IMAD.WIDE R2, R5, 0x4, R2 ;  /* 0x0000000405028825 */ /* 0x002fe200078e0202 */
[----:B------:R-:W-:-:S05]  /*00b0*/  @!P0 MOV R5, 0x7fffffff ;  /* 0x7fffffff00058802 */ /* 0x000fca0000000f00 */
[----:B0-----:R0:W-:Y:S01]  /*00c0*/  @!P0 STG.E desc[UR4][R2.64], R5 ;  /* 0x0000000502008986 */ /* 0x0011e2000c101904 */
[----:B------:R-:W-:Y:S05]  /*00d0*/  @P1 EXIT ;  /* 0x000000000000194d */ /* 0x000fea0003800000 */
[----:B0-----:R-:W0:Y:S02]  /*00e0*/  LDC.64 R2, c[0x0][0x380] ;  /* 0x0000e000ff027b82 */ /* 0x001e240000000a00 */
[----:B0-----:R-:W-:Y:S01]  /*00f0*/  STG.E desc[UR4][R2.64], RZ ;  /* 0x000000ff02007986 */ /* 0x001fe2000c101904 */
[----:B------:R-:W-:Y:S05]  /*0100*/  EXIT ;  /* 0x000000000000794d */ /* 0x000fea0003800000 */
.L_x_10:
        /* <DEDUP_REMOVED lines=15> */
.L_x_13:


//--------------------- .nv.global.init           --------------------------
	.section	.nv.global.init,"aw",@progbits
.nv.global.init:
	.type		$str,@object
	.size		$str,(.L_0 - $str)
$str:
        /*0000*/ 	.byte	0x47, 0x72, 0x61, 0x70, 0x68, 0x20, 0x63, 0x6f, 0x6e, 0x74, 0x61, 0x69, 0x6e, 0x73, 0x20, 0x6e
        /*0010*/ 	.byte	0x65, 0x67, 0x61, 0x74, 0x69, 0x76, 0x65, 0x20, 0x77, 0x65, 0x69, 0x67, 0x68, 0x74, 0x20, 0x63
        /*0020*/ 	.byte	0x79, 0x63, 0x6c, 0x65, 0x0a, 0x00
.L_0:


//--------------------- .nv.shared.reserved.0     --------------------------
	.section	.nv.shared.reserved.0,"aw",@nobits
	.weak		__nv_reservedSMEM_offset_0_alias
	.size		__nv_reservedSMEM_offset_0_alias, 0, 64
	.other		__nv_reservedSMEM_offset_0_alias,@"STO_CUDA_RESERVED_SHARED STV_DEFAULT"
__nv_reservedSMEM_offset_0_alias:
	.zero		0
	.zero		64


//--------------------- .nv.constant0._Z14relaxationStepPiiP5graph --------------------------
	.section	.nv.constant0._Z14relaxationStepPiiP5graph,"a",@progbits
	.sectionflags	@""
	.align	4
.nv.constant0._Z14relaxationStepPiiP5graph:
	.zero		920


//--------------------- .nv.constant0._Z13checkNegativePiiP5graphRi --------------------------
	.section	.nv.constant0._Z13checkNegativePiiP5graphRi,"a",@progbits
	.sectionflags	@""
	.align	4
.nv.constant0._Z13checkNegativePiiP5graphRi:
	.zero		928


//--------------------- .nv.constant0._Z13initDistArrayPii --------------------------
	.section	.nv.constant0._Z13initDistArrayPii,"a",@progbits
	.sectionflags	@""
	.align	4
.nv.constant0._Z13initDistArrayPii:
	.zero		908


//--------------------- SYMBOLS --------------------------

	.type		.nv.reservedSmem.offset0,@object
	.size		.nv.reservedSmem.offset0,0x4
	.type		vprintf,@function
